	.headerflags	@"EF_CUDA_TEXMODE_UNIFIED EF_CUDA_64BIT_ADDRESS EF_CUDA_ACCELERATORS EF_CUDA_SM90 EF_CUDA_VIRTUAL_SM(EF_CUDA_SM90)"
	.elftype	@"ET_EXEC"


//--------------------- .nv.info                  --------------------------
	.section	.nv.info,"",@"SHT_CUDA_INFO"
	.align	4


	//----- nvinfo : EIATTR_REGCOUNT
	.align		4
        /*0000*/ 	.byte	0x04, 0x2f
        /*0002*/ 	.short	(.L_3 - .L_2)
	.align		4
.L_2:
        /*0004*/ 	.word	index@(triton_poi_fused__native_batch_norm_legit_no_training_relu_16)
        /*0008*/ 	.word	0x00000011


	//----- nvinfo : EIATTR_MIN_STACK_SIZE
	.align		4
.L_3:
        /*000c*/ 	.byte	0x04, 0x12
        /*000e*/ 	.short	(.L_5 - .L_4)
	.align		4
.L_4:
        /*0010*/ 	.word	index@(triton_poi_fused__native_batch_norm_legit_no_training_relu_16)
        /*0014*/ 	.word	0x00000000


	//----- nvinfo : EIATTR_FRAME_SIZE
	.align		4
.L_5:
        /*0018*/ 	.byte	0x04, 0x11
        /*001a*/ 	.short	(.L_7 - .L_6)
	.align		4
.L_6:
        /*001c*/ 	.word	index@(triton_poi_fused__native_batch_norm_legit_no_training_relu_16)
        /*0020*/ 	.word	0x00000000


	//----- nvinfo : EIATTR_MIN_STACK_SIZE
	.align		4
.L_7:
        /*0024*/ 	.byte	0x04, 0x12
        /*0026*/ 	.short	(.L_9 - .L_8)
	.align		4
.L_8:
        /*0028*/ 	.word	index@(triton_poi_fused__native_batch_norm_legit_no_training_relu_16)
        /*002c*/ 	.word	0x00000000
.L_9:


//--------------------- .nv.info.triton_poi_fused__native_batch_norm_legit_no_training_relu_16 --------------------------
	.section	.nv.info.triton_poi_fused__native_batch_norm_legit_no_training_relu_16,"",@"SHT_CUDA_INFO"
	.sectionflags	@""
	.align	4


	//----- nvinfo : EIATTR_CUDA_API_VERSION
	.align		4
        /*0000*/ 	.byte	0x04, 0x37
        /*0002*/ 	.short	(.L_11 - .L_10)
.L_10:
        /*0004*/ 	.word	0x0000007c


	//----- nvinfo : EIATTR_KPARAM_INFO
	.align		4
.L_11:
        /*0008*/ 	.byte	0x04, 0x17
        /*000a*/ 	.short	(.L_13 - .L_12)
.L_12:
        /*000c*/ 	.word	0x00000000
        /*0010*/ 	.short	0x0006
        /*0012*/ 	.short	0x0030
        /*0014*/ 	.byte	0x00, 0xf0, 0x11, 0x00


	//----- nvinfo : EIATTR_KPARAM_INFO
	.align		4
.L_13:
        /*0018*/ 	.byte	0x04, 0x17
        /*001a*/ 	.short	(.L_15 - .L_14)
.L_14:
        /*001c*/ 	.word	0x00000000
        /*0020*/ 	.short	0x0005
        /*0022*/ 	.short	0x0028
        /*0024*/ 	.byte	0x00, 0xf4, 0x21, 0x00


	//----- nvinfo : EIATTR_KPARAM_INFO
	.align		4
.L_15:
        /*0028*/ 	.byte	0x04, 0x17
        /*002a*/ 	.short	(.L_17 - .L_16)
.L_16:
        /*002c*/ 	.word	0x00000000
        /*0030*/ 	.short	0x0004
        /*0032*/ 	.short	0x0020
        /*0034*/ 	.byte	0x00, 0xf4, 0x21, 0x00


	//----- nvinfo : EIATTR_KPARAM_INFO
	.align		4
.L_17:
        /*0038*/ 	.byte	0x04, 0x17
        /*003a*/ 	.short	(.L_19 - .L_18)
.L_18:
        /*003c*/ 	.word	0x00000000
        /*0040*/ 	.short	0x0003
        /*0042*/ 	.short	0x0018
        /*0044*/ 	.byte	0x00, 0xf4, 0x21, 0x00


	//----- nvinfo : EIATTR_KPARAM_INFO
	.align		4
.L_19:
        /*0048*/ 	.byte	0x04, 0x17
        /*004a*/ 	.short	(.L_21 - .L_20)
.L_20:
        /*004c*/ 	.word	0x00000000
        /*0050*/ 	.short	0x0002
        /*0052*/ 	.short	0x0010
        /*0054*/ 	.byte	0x00, 0xf4, 0x21, 0x00


	//----- nvinfo : EIATTR_KPARAM_INFO
	.align		4
.L_21:
        /*0058*/ 	.byte	0x04, 0x17
        /*005a*/ 	.short	(.L_23 - .L_22)
.L_22:
        /*005c*/ 	.word	0x00000000
        /*0060*/ 	.short	0x0001
        /*0062*/ 	.short	0x0008
        /*0064*/ 	.byte	0x00, 0xf4, 0x21, 0x00


	//----- nvinfo : EIATTR_KPARAM_INFO
	.align		4
.L_23:
        /*0068*/ 	.byte	0x04, 0x17
        /*006a*/ 	.short	(.L_25 - .L_24)
.L_24:
        /*006c*/ 	.word	0x00000000
        /*0070*/ 	.short	0x0000
        /*0072*/ 	.short	0x0000
        /*0074*/ 	.byte	0x00, 0xf4, 0x21, 0x00


	//----- nvinfo : EIATTR_SPARSE_MMA_MASK
	.align		4
.L_25:
        /*0078*/ 	.byte	0x03, 0x50
        /*007a*/ 	.short	0x0000


	//----- nvinfo : EIATTR_MAXREG_COUNT
	.align		4
        /*007c*/ 	.byte	0x03, 0x1b
        /*007e*/ 	.short	0x00ff


	//----- nvinfo : EIATTR_EXIT_INSTR_OFFSETS
	.align		4
        /*0080*/ 	.byte	0x04, 0x1c
        /*0082*/ 	.short	(.L_27 - .L_26)


	//   ....[0]....
.L_26:
        /*0084*/ 	.word	0x00000360


	//----- nvinfo : EIATTR_REQNTID
	.align		4
.L_27:
        /*0088*/ 	.byte	0x04, 0x10
        /*008a*/ 	.short	(.L_29 - .L_28)
.L_28:
        /*008c*/ 	.word	0x00000080
        /*0090*/ 	.word	0x00000001
        /*0094*/ 	.word	0x00000001


	//----- nvinfo : EIATTR_CBANK_PARAM_SIZE
	.align		4
.L_29:
        /*0098*/ 	.byte	0x03, 0x19
        /*009a*/ 	.short	0x0034


	//----- nvinfo : EIATTR_PARAM_CBANK
	.align		4
        /*009c*/ 	.byte	0x04, 0x0a
        /*009e*/ 	.short	(.L_31 - .L_30)
	.align		4
.L_30:
        /*00a0*/ 	.word	index@(.nv.constant0.triton_poi_fused__native_batch_norm_legit_no_training_relu_16)
        /*00a4*/ 	.short	0x0210
        /*00a6*/ 	.short	0x0034


	//----- nvinfo : EIATTR_SW_WAR
	.align		4
.L_31:
        /*00a8*/ 	.byte	0x04, 0x36
        /*00aa*/ 	.short	(.L_33 - .L_32)
.L_32:
        /*00ac*/ 	.word	0x00000008
.L_33:


//--------------------- .nv.callgraph             --------------------------
	.section	.nv.callgraph,"",@"SHT_CUDA_CALLGRAPH"
	.align	4
	.sectionentsize	8
	.align		4
        /*0000*/ 	.word	0x00000000
	.align		4
        /*0004*/ 	.word	0xffffffff
	.align		4
        /*0008*/ 	.word	0x00000000
	.align		4
        /*000c*/ 	.word	0xfffffffe
	.align		4
        /*0010*/ 	.word	0x00000000
	.align		4
        /*0014*/ 	.word	0xfffffffd
	.align		4
        /*0018*/ 	.word	0x00000000
	.align		4
        /*001c*/ 	.word	0xfffffffc


//--------------------- .nv.constant4             --------------------------
	.section	.nv.constant4,"a",@progbits
	.align	8
	.align		8
.nv.constant4:
        /*0000*/ 	.dword	_$_str
	.align		8
        /*0008*/ 	.dword	_$_str_$_2


//--------------------- .text.triton_poi_fused__native_batch_norm_legit_no_training_relu_16 --------------------------
	.section	.text.triton_poi_fused__native_batch_norm_legit_no_training_relu_16,"ax",@progbits
	.align	128
        .global         triton_poi_fused__native_batch_norm_legit_no_training_relu_16
        .type           triton_poi_fused__native_batch_norm_legit_no_training_relu_16,@function
        .size           triton_poi_fused__native_batch_norm_legit_no_training_relu_16,(.L_x_1 - triton_poi_fused__native_batch_norm_legit_no_training_relu_16)
        .other          triton_poi_fused__native_batch_norm_legit_no_training_relu_16,@"STO_CUDA_ENTRY STV_DEFAULT"
triton_poi_fused__native_batch_norm_legit_no_training_relu_16:
.text.triton_poi_fused__native_batch_norm_legit_no_training_relu_16:
[----:B------:R-:W-:Y:S01]  /*0000*/  LDC R1, c[0x0][0x28] ;  /* 0x00000a00ff017b82 */ /* 0x000fe20000000800 */
[----:B------:R-:W1:Y:S07]  /*0010*/  S2R R0, SR_TID.X ;  /* 0x0000000000007919 */ /* 0x000e6e0000002100 */
[----:B------:R-:W2:Y:S01]  /*0020*/  LDC.64 R6, c[0x0][0x220] ;  /* 0x00008800ff067b82 */ /* 0x000ea20000000a00 */
[----:B------:R-:W-:Y:S01]  /*0030*/  ULDC.64 UR4, c[0x0][0x208] ;  /* 0x0000820000047ab9 */ /* 0x000fe20000000a00 */
[----:B------:R-:W3:Y:S06]  /*0040*/  S2R R5, SR_CTAID.X ;  /* 0x0000000000057919 */ /* 0x000eec0000002500 */
[----:B------:R-:W4:Y:S08]  /*0050*/  LDC.64 R8, c[0x0][0x228] ;  /* 0x00008a00ff087b82 */ /* 0x000f300000000a00 */
[----:B------:R-:W5:Y:S01]  /*0060*/  LDC.64 R10, c[0x0][0x230] ;  /* 0x00008c00ff0a7b82 */ /* 0x000f620000000a00 */
[----:B-1----:R-:W-:-:S02]  /*0070*/  SHF.L.U32 R0, R0, 0x1, RZ ;  /* 0x0000000100007819 */ /* 0x002fc400000006ff */
[----:B---3--:R-:W-:Y:S02]  /*0080*/  SHF.R.S32.HI R3, RZ, 0x17, R5 ;  /* 0x00000017ff037819 */ /* 0x008fe40000011405 */
[----:B------:R-:W-:Y:S02]  /*0090*/  LOP3.LUT R0, R0, 0xfe, RZ, 0xc0, !PT ;  /* 0x000000fe00007812 */ /* 0x000fe400078ec0ff */
[----:B------:R-:W-:Y:S02]  /*00a0*/  SGXT R3, R3, 0x1 ;  /* 0x000000010303781a */ /* 0x000fe40000000200 */
[----:B------:R-:W-:-:S04]  /*00b0*/  LEA R0, R5, R0, 0x8 ;  /* 0x0000000005007211 */ /* 0x000fc800078e40ff */
[----:B------:R-:W-:-:S04]  /*00c0*/  LEA.HI R3, R3, R0, RZ, 0x4 ;  /* 0x0000000003037211 */ /* 0x000fc800078f20ff */
[----:B------:R-:W-:-:S05]  /*00d0*/  SHF.R.S32.HI R3, RZ, 0x4, R3 ;  /* 0x00000004ff037819 */ /* 0x000fca0000011403 */
[----:B------:R-:W-:-:S05]  /*00e0*/  IMAD.HI R2, R3, 0x2aaaaaab, RZ ;  /* 0x2aaaaaab03027827 */ /* 0x000fca00078e02ff */
[----:B------:R-:W-:-:S04]  /*00f0*/  SHF.R.U32.HI R5, RZ, 0x1f, R2 ;  /* 0x0000001fff057819 */ /* 0x000fc80000011602 */
[----:B------:R-:W-:Y:S02]  /*0100*/  LEA.HI R2, R2, R5, RZ, 0x1b ;  /* 0x0000000502027211 */ /* 0x000fe400078fd8ff */
[----:B------:R-:W1:Y:S03]  /*0110*/  LDC.64 R4, c[0x0][0x218] ;  /* 0x00008600ff047b82 */ /* 0x000e660000000a00 */
[----:B------:R-:W-:-:S04]  /*0120*/  IMAD R13, R2, -0xc0, R3 ;  /* 0xffffff40020d7824 */ /* 0x000fc800078e0203 */
[C---:B--2---:R-:W-:Y:S01]  /*0130*/  IMAD.WIDE R6, R13.reuse, 0x4, R6 ;  /* 0x000000040d067825 */ /* 0x044fe200078e0206 */
[----:B------:R-:W2:Y:S05]  /*0140*/  LDC.64 R2, c[0x0][0x210] ;  /* 0x00008400ff027b82 */ /* 0x000eaa0000000a00 */
[----:B------:R-:W3:Y:S01]  /*0150*/  LDG.E.EL R6, desc[UR4][R6.64] ;  /* 0x0000000406067981 */ /* 0x000ee2000c2e1900 */
[----:B----4-:R-:W-:-:S04]  /*0160*/  IMAD.WIDE R8, R13, 0x4, R8 ;  /* 0x000000040d087825 */ /* 0x010fc800078e0208 */
[C---:B-----5:R-:W-:Y:S02]  /*0170*/  IMAD.WIDE R10, R13.reuse, 0x4, R10 ;  /* 0x000000040d0a7825 */ /* 0x060fe400078e020a */
[----:B------:R-:W4:Y:S02]  /*0180*/  LDG.E.EL R8, desc[UR4][R8.64] ;  /* 0x0000000408087981 */ /* 0x000f24000c2e1900 */
[----:B-1----:R-:W-:Y:S02]  /*0190*/  IMAD.WIDE R4, R13, 0x4, R4 ;  /* 0x000000040d047825 */ /* 0x002fe400078e0204 */
[----:B------:R-:W4:Y:S04]  /*01a0*/  LDG.E.EL R11, desc[UR4][R10.64] ;  /* 0x000000040a0b7981 */ /* 0x000f28000c2e1900 */
[----:B------:R1:W5:Y:S01]  /*01b0*/  LDG.E.EL R12, desc[UR4][R4.64] ;  /* 0x00000004040c7981 */ /* 0x000362000c2e1900 */
[----:B--2---:R-:W-:-:S06]  /*01c0*/  IMAD.WIDE R2, R0, 0x4, R2 ;  /* 0x0000000400027825 */ /* 0x004fcc00078e0202 */
[----:B------:R-:W5:Y:S01]  /*01d0*/  LDG.E.64 R2, desc[UR4][R2.64] ;  /* 0x0000000402027981 */ /* 0x000f62000c1e1b00 */
[----:B------:R-:W-:Y:S01]  /*01e0*/  HFMA2.MMA R14, -RZ, RZ, 1.625, 0 ;  /* 0x3e800000ff0e7435 */ /* 0x000fe200000001ff */
[----:B-1----:R-:W1:Y:S02]  /*01f0*/  LDC.64 R4, c[0x0][0x238] ;  /* 0x00008e00ff047b82 */ /* 0x002e640000000a00 */
[----:B-1----:R-:W-:-:S04]  /*0200*/  IMAD.WIDE R4, R0, 0x4, R4 ;  /* 0x0000000400047825 */ /* 0x002fc800078e0204 */
[----:B---3--:R-:W-:-:S04]  /*0210*/  FADD R6, R6, 9.9999997473787516356e-06 ;  /* 0x3727c5ac06067421 */ /* 0x008fc80000000000 */
[----:B------:R-:W1:Y:S02]  /*0220*/  MUFU.SQRT R7, R6 ;  /* 0x0000000600077308 */ /* 0x000e640000002000 */
[C---:B-1----:R-:W-:Y:S02]  /*0230*/  FSETP.GT.AND P0, PT, R7.reuse, 8.50705917302346158658e+37, PT ;  /* 0x7e8000000700780b */ /* 0x042fe40003f04000 */
[----:B------:R-:W-:-:S11]  /*0240*/  FSETP.GEU.AND P1, PT, R7, 1.175494350822287508e-38, PT ;  /* 0x008000000700780b */ /* 0x000fd60003f2e000 */
[----:B------:R-:W-:-:S04]  /*0250*/  @P0 FMUL R7, R7, 0.25 ;  /* 0x3e80000007070820 */ /* 0x000fc80000400000 */
[----:B------:R-:W-:-:S06]  /*0260*/  @!P1 FMUL R7, R7, 16777216 ;  /* 0x4b80000007079820 */ /* 0x000fcc0000400000 */
[----:B------:R-:W1:Y:S01]  /*0270*/  MUFU.RCP R7, R7 ;  /* 0x0000000700077308 */ /* 0x000e620000001000 */
[----:B------:R-:W-:Y:S01]  /*0280*/  FSEL R14, R14, 1, P0 ;  /* 0x3f8000000e0e7808 */ /* 0x000fe20000000000 */
[----:B-----5:R-:W-:-:S04]  /*0290*/  FADD R2, R2, -R12 ;  /* 0x8000000c02027221 */ /* 0x020fc80000000000 */
[----:B------:R-:W-:Y:S01]  /*02a0*/  @!P1 FMUL R14, R14, 16777216 ;  /* 0x4b8000000e0e9820 */ /* 0x000fe20000400000 */
[----:B------:R-:W-:-:S03]  /*02b0*/  FADD R3, R3, -R12 ;  /* 0x8000000c03037221 */ /* 0x000fc60000000000 */
[----:B-1----:R-:W-:-:S04]  /*02c0*/  FMUL R14, R7, R14 ;  /* 0x0000000e070e7220 */ /* 0x002fc80000400000 */
[-C--:B------:R-:W-:Y:S01]  /*02d0*/  FMUL R2, R2, R14.reuse ;  /* 0x0000000e02027220 */ /* 0x080fe20000400000 */
[----:B------:R-:W-:-:S03]  /*02e0*/  FMUL R14, R3, R14 ;  /* 0x0000000e030e7220 */ /* 0x000fc60000400000 */
[C-C-:B----4-:R-:W-:Y:S01]  /*02f0*/  FFMA R2, R8.reuse, R2, R11.reuse ;  /* 0x0000000208027223 */ /* 0x150fe2000000000b */
[----:B------:R-:W-:-:S04]  /*0300*/  FFMA R14, R8, R14, R11 ;  /* 0x0000000e080e7223 */ /* 0x000fc8000000000b */
[----:B------:R-:W-:Y:S02]  /*0310*/  FSETP.GEU.AND P0, PT, R2, RZ, PT ;  /* 0x000000ff0200720b */ /* 0x000fe40003f0e000 */
[----:B------:R-:W-:Y:S02]  /*0320*/  FSETP.GEU.AND P1, PT, R14, RZ, PT ;  /* 0x000000ff0e00720b */ /* 0x000fe40003f2e000 */
[----:B------:R-:W-:Y:S02]  /*0330*/  FSEL R2, R2, RZ, P0 ;  /* 0x000000ff02027208 */ /* 0x000fe40000000000 */
[----:B------:R-:W-:-:S05]  /*0340*/  FSEL R3, R14, RZ, P1 ;  /* 0x000000ff0e037208 */ /* 0x000fca0000800000 */
[----:B------:R-:W-:Y:S01]  /*0350*/  STG.E.64 desc[UR4][R4.64], R2 ;  /* 0x0000000204007986 */ /* 0x000fe2000c101b04 */
[----:B------:R-:W-:Y:S05]  /*0360*/  EXIT ;  /* 0x000000000000794d */ /* 0x000fea0003800000 */
.L_x_0:
[----:B------:R-:W-:-:S00]  /*0370*/  BRA `(.L_x_0) ;  /* 0xfffffffc00fc7947 */ /* 0x000fc0000383ffff */
[----:B------:R-:W-:-:S00]  /*0380*/  NOP ;  /* 0x0000000000007918 */ /* 0x000fc00000000000 */
[----:B------:R-:W-:-:S00]  /*0390*/  NOP ;  /* 0x0000000000007918 */ /* 0x000fc00000000000 */
[----:B------:R-:W-:-:S00]  /*03a0*/  NOP ;  /* 0x0000000000007918 */ /* 0x000fc00000000000 */
[----:B------:R-:W-:-:S00]  /*03b0*/  NOP ;  /* 0x0000000000007918 */ /* 0x000fc00000000000 */
[----:B------:R-:W-:-:S00]  /*03c0*/  NOP ;  /* 0x0000000000007918 */ /* 0x000fc00000000000 */
[----:B------:R-:W-:-:S00]  /*03d0*/  NOP ;  /* 0x0000000000007918 */ /* 0x000fc00000000000 */
[----:B------:R-:W-:-:S00]  /*03e0*/  NOP ;  /* 0x0000000000007918 */ /* 0x000fc00000000000 */
[----:B------:R-:W-:-:S00]  /*03f0*/  NOP ;  /* 0x0000000000007918 */ /* 0x000fc00000000000 */
.L_x_1:


//--------------------- .nv.global.init           --------------------------
	.section	.nv.global.init,"aw",@progbits
.nv.global.init:
	.type		_$_str,@object
	.size		_$_str,(_$_str_$_2 - _$_str)
_$_str:
        /*0000*/ 	.byte	0x5f, 0x5f, 0x43, 0x55, 0x44, 0x41, 0x5f, 0x46, 0x54, 0x5a, 0x00
	.type		_$_str_$_2,@object
	.size		_$_str_$_2,(.L_1 - _$_str_$_2)
_$_str_$_2:
        /*000b*/ 	.byte	0x5f, 0x5f, 0x43, 0x55, 0x44, 0x41, 0x5f, 0x50, 0x52, 0x45, 0x43, 0x5f, 0x53, 0x51, 0x52, 0x54
        /*001b*/ 	.byte	0x00
.L_1:


//--------------------- .nv.constant0.triton_poi_fused__native_batch_norm_legit_no_training_relu_16 --------------------------
	.section	.nv.constant0.triton_poi_fused__native_batch_norm_legit_no_training_relu_16,"a",@progbits
	.sectionflags	@""
	.align	4
.nv.constant0.triton_poi_fused__native_batch_norm_legit_no_training_relu_16:
	.zero		580
